//
// Generated by NVIDIA NVVM Compiler
//
// Compiler Build ID: CL-36424714
// Cuda compilation tools, release 13.0, V13.0.88
// Based on NVVM 20.0.0
//

.version 9.0
.target sm_100
.address_size 64

	// .globl	_Z4testPKfPf

.visible .entry _Z4testPKfPf(
	.param .u64 .ptr .align 1 _Z4testPKfPf_param_0,
	.param .u64 .ptr .align 1 _Z4testPKfPf_param_1
)
{
	.reg .b32 	%r<5>;
	.reg .b32 	%f<34>;
	.reg .b64 	%rd<8>;

	ld.param.u64 	%rd1, [_Z4testPKfPf_param_0];
	ld.param.u64 	%rd2, [_Z4testPKfPf_param_1];
	cvta.to.global.u64 	%rd3, %rd2;
	cvta.to.global.u64 	%rd4, %rd1;
	mov.u32 	%r1, %tid.x;
	mov.u32 	%r2, %ntid.x;
	mov.u32 	%r3, %ctaid.x;
	mad.lo.s32 	%r4, %r2, %r3, %r1;
	mul.wide.s32 	%rd5, %r4, 4;
	add.s64 	%rd6, %rd4, %rd5;
	ld.global.f32 	%f1, [%rd6];
	ld.global.f32 	%f2, [%rd6+4194304];
	add.s64 	%rd7, %rd3, %rd5;
	st.global.f32 	[%rd7], %f1;
	add.f32 	%f3, %f1, 0f3F000000;
	st.global.f32 	[%rd7+16], %f3;
	add.f32 	%f4, %f1, 0f3F330000;
	st.global.f32 	[%rd7+32], %f4;
	add.f32 	%f5, %f1, 0f3FFFF000;
	st.global.f32 	[%rd7+48], %f5;
	add.f32 	%f6, %f1, 0fBF000000;
	st.global.f32 	[%rd7+64], %f6;
	add.f32 	%f7, %f1, 0fBF330000;
	st.global.f32 	[%rd7+80], %f7;
	add.f32 	%f8, %f1, 0fBFFFF000;
	st.global.f32 	[%rd7+96], %f8;
	mul.f32 	%f9, %f1, 0f3F000000;
	st.global.f32 	[%rd7+112], %f9;
	mul.f32 	%f10, %f1, 0f3F330000;
	st.global.f32 	[%rd7+128], %f10;
	mul.f32 	%f11, %f1, 0f3FFFF000;
	st.global.f32 	[%rd7+144], %f11;
	mul.f32 	%f12, %f1, 0fBF000000;
	st.global.f32 	[%rd7+160], %f12;
	mul.f32 	%f13, %f1, 0fBF330000;
	st.global.f32 	[%rd7+176], %f13;
	mul.f32 	%f14, %f1, 0fBFFFF000;
	st.global.f32 	[%rd7+192], %f14;
	mul.f32 	%f15, %f1, 0f3E800000;
	add.f32 	%f16, %f15, %f2;
	st.global.f32 	[%rd7+208], %f16;
	fma.rn.f32 	%f17, %f1, 0f3F0FF000, %f2;
	st.global.f32 	[%rd7+224], %f17;
	mul.f32 	%f18, %f1, 0f3F666666;
	add.f32 	%f19, %f18, %f2;
	st.global.f32 	[%rd7+240], %f19;
	sub.f32 	%f20, %f2, %f15;
	st.global.f32 	[%rd7+256], %f20;
	sub.f32 	%f21, %f2, %f18;
	st.global.f32 	[%rd7+272], %f21;
	max.f32 	%f22, %f1, 0f3F000000;
	st.global.f32 	[%rd7+288], %f22;
	max.f32 	%f23, %f1, 0f3F330000;
	st.global.f32 	[%rd7+304], %f23;
	max.f32 	%f24, %f1, 0f3FFFF000;
	st.global.f32 	[%rd7+320], %f24;
	max.f32 	%f25, %f1, 0fBF000000;
	st.global.f32 	[%rd7+336], %f25;
	max.f32 	%f26, %f1, 0fBF330000;
	st.global.f32 	[%rd7+352], %f26;
	max.f32 	%f27, %f1, 0fBFFFF000;
	st.global.f32 	[%rd7+368], %f27;
	min.f32 	%f28, %f1, 0f3F000000;
	st.global.f32 	[%rd7+384], %f28;
	min.f32 	%f29, %f1, 0f3F330000;
	st.global.f32 	[%rd7+400], %f29;
	min.f32 	%f30, %f1, 0f3FFFF000;
	st.global.f32 	[%rd7+416], %f30;
	min.f32 	%f31, %f1, 0fBF000000;
	st.global.f32 	[%rd7+432], %f31;
	min.f32 	%f32, %f1, 0fBF330000;
	st.global.f32 	[%rd7+448], %f32;
	min.f32 	%f33, %f1, 0fBFFFF000;
	st.global.f32 	[%rd7+464], %f33;
	ret;

}


// ===== COMPILED SASS (sm_100) =====

	.target	sm_100

	.elftype	@"ET_EXEC"


//--------------------- .note.nv.tkinfo           --------------------------
	.section	.note.nv.tkinfo,"",@"SHT_NOTE"
	.sectionflags	@"SHF_NOTE_NV_TKINFO"
	.tkinfo
        /*0018*/ 	.word	0x00000002
        /*0030*/ 	.string	""
        /*0030*/ 	.string	"ptxas"
        /*0030*/ 	.string	"Cuda compilation tools, release 13.0, V13.0.88"
        /*0030*/ 	.string	"Build cuda_13.0.r13.0/compiler.36424714_0"
        /*0030*/ 	.string	"-arch sm_100 -m 64 "



//--------------------- .note.nv.cuinfo           --------------------------
	.section	.note.nv.cuinfo,"",@"SHT_NOTE"
	.sectionflags	@"SHF_NOTE_NV_CUINFO"
        /*0018*/ 	.short	0x0002
        /*001a*/ 	.short	0x0064
        /*001c*/ 	.short	0x0082
	.zero		2


//--------------------- .nv.info                  --------------------------
	.section	.nv.info,"",@"SHT_CUDA_INFO"
	.align	4


	//----- nvinfo : EIATTR_REGCOUNT
	.align		4
        /*0000*/ 	.byte	0x04, 0x2f
        /*0002*/ 	.short	(.L_1 - .L_0)
	.align		4
.L_0:
        /*0004*/ 	.word	index@(_Z4testPKfPf)
        /*0008*/ 	.word	0x0000001c


	//----- nvinfo : EIATTR_FRAME_SIZE
	.align		4
.L_1:
        /*000c*/ 	.byte	0x04, 0x11
        /*000e*/ 	.short	(.L_3 - .L_2)
	.align		4
.L_2:
        /*0010*/ 	.word	index@(_Z4testPKfPf)
        /*0014*/ 	.word	0x00000000


	//----- nvinfo : EIATTR_MIN_STACK_SIZE
	.align		4
.L_3:
        /*0018*/ 	.byte	0x04, 0x12
        /*001a*/ 	.short	(.L_5 - .L_4)
	.align		4
.L_4:
        /*001c*/ 	.word	index@(_Z4testPKfPf)
        /*0020*/ 	.word	0x00000000
.L_5:


//--------------------- .nv.compat                --------------------------
	.section	.nv.compat,"",@"SHT_CUDA_COMPAT_INFO"
	.align	4
        /*0000*/ 	.byte	0x02, 0x09, 0x00, 0x00, 0x02, 0x02, 0x01, 0x00, 0x02, 0x05, 0x05, 0x00, 0x03, 0x07, 0x01, 0x01
        /*0010*/ 	.byte	0x02, 0x03, 0x00, 0x00, 0x02, 0x06, 0x01, 0x00, 0x04, 0x0b, 0x08, 0x00, 0x09, 0x00, 0x00, 0x00
        /*0020*/ 	.byte	0x00, 0x00, 0x00, 0x00


//--------------------- .nv.info._Z4testPKfPf     --------------------------
	.section	.nv.info._Z4testPKfPf,"",@"SHT_CUDA_INFO"
	.sectionflags	@""
	.align	4


	//----- nvinfo : EIATTR_CUDA_API_VERSION
	.align		4
        /*0000*/ 	.byte	0x04, 0x37
        /*0002*/ 	.short	(.L_7 - .L_6)
.L_6:
        /*0004*/ 	.word	0x00000082


	//----- nvinfo : EIATTR_KPARAM_INFO
	.align		4
.L_7:
        /*0008*/ 	.byte	0x04, 0x17
        /*000a*/ 	.short	(.L_9 - .L_8)
.L_8:
        /*000c*/ 	.word	0x00000000
        /*0010*/ 	.short	0x0001
        /*0012*/ 	.short	0x0008
        /*0014*/ 	.byte	0x00, 0xf5, 0x21, 0x00


	//----- nvinfo : EIATTR_KPARAM_INFO
	.align		4
.L_9:
        /*0018*/ 	.byte	0x04, 0x17
        /*001a*/ 	.short	(.L_11 - .L_10)
.L_10:
        /*001c*/ 	.word	0x00000000
        /*0020*/ 	.short	0x0000
        /*0022*/ 	.short	0x0000
        /*0024*/ 	.byte	0x00, 0xf5, 0x21, 0x00


	//----- nvinfo : EIATTR_SPARSE_MMA_MASK
	.align		4
.L_11:
        /*0028*/ 	.byte	0x03, 0x50
        /*002a*/ 	.short	0x0000


	//----- nvinfo : EIATTR_MAXREG_COUNT
	.align		4
        /*002c*/ 	.byte	0x03, 0x1b
        /*002e*/ 	.short	0x00ff


	//----- nvinfo : EIATTR_MERCURY_ISA_VERSION
	.align		4
        /*0030*/ 	.byte	0x03, 0x5f
        /*0032*/ 	.short	0x0101


	//----- nvinfo : EIATTR_VRC_CTA_INIT_COUNT
	.align		4
        /*0034*/ 	.byte	0x02, 0x4a
	.zero		1
	.zero		1


	//----- nvinfo : EIATTR_EXIT_INSTR_OFFSETS
	.align		4
        /*0038*/ 	.byte	0x04, 0x1c
        /*003a*/ 	.short	(.L_13 - .L_12)


	//   ....[0]....
.L_12:
        /*003c*/ 	.word	0x00000470


	//----- nvinfo : EIATTR_CBANK_PARAM_SIZE
	.align		4
.L_13:
        /*0040*/ 	.byte	0x03, 0x19
        /*0042*/ 	.short	0x0010


	//----- nvinfo : EIATTR_PARAM_CBANK
	.align		4
        /*0044*/ 	.byte	0x04, 0x0a
        /*0046*/ 	.short	(.L_15 - .L_14)
	.align		4
.L_14:
        /*0048*/ 	.word	index@(.nv.constant0._Z4testPKfPf)
        /*004c*/ 	.short	0x0380
        /*004e*/ 	.short	0x0010


	//----- nvinfo : EIATTR_SW_WAR
	.align		4
.L_15:
        /*0050*/ 	.byte	0x04, 0x36
        /*0052*/ 	.short	(.L_17 - .L_16)
.L_16:
        /*0054*/ 	.word	0x00000008
.L_17:


//--------------------- .nv.callgraph             --------------------------
	.section	.nv.callgraph,"",@"SHT_CUDA_CALLGRAPH"
	.align	4
	.sectionentsize	8
	.align		4
        /*0000*/ 	.word	0x00000000
	.align		4
        /*0004*/ 	.word	0xffffffff
	.align		4
        /*0008*/ 	.word	0x00000000
	.align		4
        /*000c*/ 	.word	0xfffffffe
	.align		4
        /*0010*/ 	.word	0x00000000
	.align		4
        /*0014*/ 	.word	0xfffffffd
	.align		4
        /*0018*/ 	.word	0x00000000
	.align		4
        /*001c*/ 	.word	0xfffffffc


//--------------------- .text._Z4testPKfPf        --------------------------
	.section	.text._Z4testPKfPf,"ax",@progbits
	.align	128
        .global         _Z4testPKfPf
        .type           _Z4testPKfPf,@function
        .size           _Z4testPKfPf,(.L_x_1 - _Z4testPKfPf)
        .other          _Z4testPKfPf,@"STO_CUDA_ENTRY STV_DEFAULT"
_Z4testPKfPf:
.text._Z4testPKfPf:
[----:B------:R-:W-:Y:S01]  /*0000*/  LDC R1, c[0x0][0x37c] ;  /* 0x0000df00ff017b82 */ /* 0x000fe20000000800 */
[----:B------:R-:W0:Y:S07]  /*0010*/  S2R R9, SR_TID.X ;  /* 0x0000000000097919 */ /* 0x000e2e0000002100 */
[----:B------:R-:W1:Y:S01]  /*0020*/  LDC.64 R6, c[0x0][0x380] ;  /* 0x0000e000ff067b82 */ /* 0x000e620000000a00 */
[----:B------:R-:W0:Y:S01]  /*0030*/  LDCU UR6, c[0x0][0x360] ;  /* 0x00006c00ff0677ac */ /* 0x000e220008000800 */
[----:B------:R-:W0:Y:S01]  /*0040*/  S2R R0, SR_CTAID.X ;  /* 0x0000000000007919 */ /* 0x000e220000002500 */
[----:B------:R-:W2:Y:S05]  /*0050*/  LDCU.64 UR4, c[0x0][0x358] ;  /* 0x00006b00ff0477ac */ /* 0x000eaa0008000a00 */
[----:B------:R-:W3:Y:S01]  /*0060*/  LDC.64 R2, c[0x0][0x388] ;  /* 0x0000e200ff027b82 */ /* 0x000ee20000000a00 */
[----:B0-----:R-:W-:-:S04]  /*0070*/  IMAD R9, R0, UR6, R9 ;  /* 0x0000000600097c24 */ /* 0x001fc8000f8e0209 */
[----:B-1----:R-:W-:-:S05]  /*0080*/  IMAD.WIDE R6, R9, 0x4, R6 ;  /* 0x0000000409067825 */ /* 0x002fca00078e0206 */
[----:B--2---:R-:W2:Y:S04]  /*0090*/  LDG.E R5, desc[UR4][R6.64] ;  /* 0x0000000406057981 */ /* 0x004ea8000c1e1900 */
[----:B------:R2:W4:Y:S01]  /*00a0*/  LDG.E R0, desc[UR4][R6.64+0x400000] ;  /* 0x4000000406007981 */ /* 0x000522000c1e1900 */
[----:B---3--:R-:W-:-:S04]  /*00b0*/  IMAD.WIDE R2, R9, 0x4, R2 ;  /* 0x0000000409027825 */ /* 0x008fc800078e0202 */
[C---:B--2---:R-:W-:Y:S01]  /*00c0*/  FADD R7, R5.reuse, 0.5 ;  /* 0x3f00000005077421 */ /* 0x044fe20000000000 */
[C---:B------:R-:W-:Y:S01]  /*00d0*/  FADD R9, R5.reuse, 0.69921875 ;  /* 0x3f33000005097421 */ /* 0x040fe20000000000 */
[C---:B------:R-:W-:Y:S01]  /*00e0*/  FADD R11, R5.reuse, 1.99951171875 ;  /* 0x3ffff000050b7421 */ /* 0x040fe20000000000 */
[C---:B------:R-:W-:Y:S01]  /*00f0*/  FADD R13, R5.reuse, -0.5 ;  /* 0xbf000000050d7421 */ /* 0x040fe20000000000 */
[C-C-:B----4-:R-:W-:Y:S01]  /*0100*/  FFMA R15, R5.reuse, 0.25, R0.reuse ;  /* 0x3e800000050f7823 */ /* 0x150fe20000000000 */
[C-C-:B------:R-:W-:Y:S01]  /*0110*/  FFMA R17, R5.reuse, 0.562255859375, R0.reuse ;  /* 0x3f0ff00005117823 */ /* 0x140fe20000000000 */
[C-C-:B------:R-:W-:Y:S01]  /*0120*/  FFMA R19, R5.reuse, 0.89999997615814208984, R0.reuse ;  /* 0x3f66666605137823 */ /* 0x140fe20000000000 */
[C-C-:B------:R-:W-:Y:S01]  /*0130*/  FFMA R21, R5.reuse, -0.25, R0.reuse ;  /* 0xbe80000005157823 */ /* 0x140fe20000000000 */
[C---:B------:R-:W-:Y:S01]  /*0140*/  FFMA R25, R5.reuse, -0.89999997615814208984, R0 ;  /* 0xbf66666605197823 */ /* 0x040fe20000000000 */
[----:B------:R0:W-:Y:S01]  /*0150*/  STG.E desc[UR4][R2.64+0xd0], R15 ;  /* 0x0000d00f02007986 */ /* 0x0001e2000c101904 */
[----:B------:R-:W-:-:S03]  /*0160*/  FMUL R23, R5, 1.99951171875 ;  /* 0x3ffff00005177820 */ /* 0x000fc60000400000 */
[----:B------:R1:W-:Y:S04]  /*0170*/  STG.E desc[UR4][R2.64+0xe0], R17 ;  /* 0x0000e01102007986 */ /* 0x0003e8000c101904 */
[----:B------:R2:W-:Y:S04]  /*0180*/  STG.E desc[UR4][R2.64+0xf0], R19 ;  /* 0x0000f01302007986 */ /* 0x0005e8000c101904 */
[----:B------:R3:W-:Y:S01]  /*0190*/  STG.E desc[UR4][R2.64+0x100], R21 ;  /* 0x0001001502007986 */ /* 0x0007e2000c101904 */
[----:B0-----:R-:W-:-:S03]  /*01a0*/  FADD R15, R5, -0.69921875 ;  /* 0xbf330000050f7421 */ /* 0x001fc60000000000 */
[----:B------:R0:W-:Y:S01]  /*01b0*/  STG.E desc[UR4][R2.64+0x110], R25 ;  /* 0x0001101902007986 */ /* 0x0001e2000c101904 */
[----:B-1----:R-:W-:-:S03]  /*01c0*/  FADD R17, R5, -1.99951171875 ;  /* 0xbffff00005117421 */ /* 0x002fc60000000000 */
[----:B------:R1:W-:Y:S01]  /*01d0*/  STG.E desc[UR4][R2.64+0x10], R7 ;  /* 0x0000100702007986 */ /* 0x0003e2000c101904 */
[----:B--2---:R-:W-:-:S03]  /*01e0*/  FMUL R19, R5, 0.5 ;  /* 0x3f00000005137820 */ /* 0x004fc60000400000 */
[----:B------:R2:W-:Y:S01]  /*01f0*/  STG.E desc[UR4][R2.64+0x20], R9 ;  /* 0x0000200902007986 */ /* 0x0005e2000c101904 */
[----:B---3--:R-:W-:-:S03]  /*0200*/  FMUL R21, R5, 0.69921875 ;  /* 0x3f33000005157820 */ /* 0x008fc60000400000 */
[----:B------:R3:W-:Y:S01]  /*0210*/  STG.E desc[UR4][R2.64+0x30], R11 ;  /* 0x0000300b02007986 */ /* 0x0007e2000c101904 */
[----:B0-----:R-:W-:-:S03]  /*0220*/  FMNMX R25, R5, 0.69921875, !PT ;  /* 0x3f33000005197809 */ /* 0x001fc60007800000 */
[----:B------:R0:W-:Y:S01]  /*0230*/  STG.E desc[UR4][R2.64+0x40], R13 ;  /* 0x0000400d02007986 */ /* 0x0001e2000c101904 */
[C---:B-1----:R-:W-:Y:S01]  /*0240*/  FMUL R7, R5.reuse, -0.5 ;  /* 0xbf00000005077820 */ /* 0x042fe20000400000 */
[C---:B--2---:R-:W-:Y:S02]  /*0250*/  FMUL R9, R5.reuse, -0.69921875 ;  /* 0xbf33000005097820 */ /* 0x044fe40000400000 */
[----:B------:R1:W-:Y:S01]  /*0260*/  STG.E desc[UR4][R2.64+0x50], R15 ;  /* 0x0000500f02007986 */ /* 0x0003e2000c101904 */
[----:B---3--:R-:W-:-:S03]  /*0270*/  FMUL R11, R5, -1.99951171875 ;  /* 0xbffff000050b7820 */ /* 0x008fc60000400000 */
[----:B------:R2:W-:Y:S01]  /*0280*/  STG.E desc[UR4][R2.64+0x60], R17 ;  /* 0x0000601102007986 */ /* 0x0005e2000c101904 */
[----:B0-----:R-:W-:-:S03]  /*0290*/  FMNMX R13, R5, 0.5, !PT ;  /* 0x3f000000050d7809 */ /* 0x001fc60007800000 */
[----:B------:R0:W-:Y:S04]  /*02a0*/  STG.E desc[UR4][R2.64+0x70], R19 ;  /* 0x0000701302007986 */ /* 0x0001e8000c101904 */
[----:B------:R3:W-:Y:S01]  /*02b0*/  STG.E desc[UR4][R2.64+0x80], R21 ;  /* 0x0000801502007986 */ /* 0x0007e2000c101904 */
[----:B-1----:R-:W-:-:S03]  /*02c0*/  FMNMX R15, R5, 1.99951171875, !PT ;  /* 0x3ffff000050f7809 */ /* 0x002fc60007800000 */
[----:B------:R1:W-:Y:S01]  /*02d0*/  STG.E desc[UR4][R2.64+0x90], R23 ;  /* 0x0000901702007986 */ /* 0x0003e2000c101904 */
[----:B--2---:R-:W-:-:S03]  /*02e0*/  FMNMX R17, R5, -0.5, !PT ;  /* 0xbf00000005117809 */ /* 0x004fc60007800000 */
[----:B------:R2:W-:Y:S01]  /*02f0*/  STG.E desc[UR4][R2.64+0xa0], R7 ;  /* 0x0000a00702007986 */ /* 0x0005e2000c101904 */
[----:B0-----:R-:W-:-:S03]  /*0300*/  FMNMX R19, R5, -0.69921875, !PT ;  /* 0xbf33000005137809 */ /* 0x001fc60007800000 */
[----:B------:R0:W-:Y:S01]  /*0310*/  STG.E desc[UR4][R2.64+0xb0], R9 ;  /* 0x0000b00902007986 */ /* 0x0001e2000c101904 */
[----:B---3--:R-:W-:-:S03]  /*0320*/  FMNMX R21, R5, -1.99951171875, !PT ;  /* 0xbffff00005157809 */ /* 0x008fc60007800000 */
[----:B------:R3:W-:Y:S01]  /*0330*/  STG.E desc[UR4][R2.64+0xc0], R11 ;  /* 0x0000c00b02007986 */ /* 0x0007e2000c101904 */
[----:B-1----:R-:W-:-:S03]  /*0340*/  FMNMX R23, R5, 0.5, PT ;  /* 0x3f00000005177809 */ /* 0x002fc60003800000 */
[----:B------:R1:W-:Y:S01]  /*0350*/  STG.E desc[UR4][R2.64+0x120], R13 ;  /* 0x0001200d02007986 */ /* 0x0003e2000c101904 */
[----:B--2---:R-:W-:-:S03]  /*0360*/  FMNMX R7, R5, 0.69921875, PT ;  /* 0x3f33000005077809 */ /* 0x004fc60003800000 */
[----:B------:R2:W-:Y:S01]  /*0370*/  STG.E desc[UR4][R2.64+0x130], R25 ;  /* 0x0001301902007986 */ /* 0x0005e2000c101904 */
[C---:B0-----:R-:W-:Y:S02]  /*0380*/  FMNMX R9, R5.reuse, 1.99951171875, PT ;  /* 0x3ffff00005097809 */ /* 0x041fe40003800000 */
[C---:B---3--:R-:W-:Y:S01]  /*0390*/  FMNMX R11, R5.reuse, -0.5, PT ;  /* 0xbf000000050b7809 */ /* 0x048fe20003800000 */
[----:B------:R-:W-:Y:S01]  /*03a0*/  STG.E desc[UR4][R2.64+0x140], R15 ;  /* 0x0001400f02007986 */ /* 0x000fe2000c101904 */
[----:B-1----:R-:W-:-:S03]  /*03b0*/  FMNMX R13, R5, -0.69921875, PT ;  /* 0xbf330000050d7809 */ /* 0x002fc60003800000 */
[----:B------:R-:W-:Y:S01]  /*03c0*/  STG.E desc[UR4][R2.64+0x150], R17 ;  /* 0x0001501102007986 */ /* 0x000fe2000c101904 */
[----:B--2---:R-:W-:-:S03]  /*03d0*/  FMNMX R25, R5, -1.99951171875, PT ;  /* 0xbffff00005197809 */ /* 0x004fc60003800000 */
[----:B------:R-:W-:Y:S04]  /*03e0*/  STG.E desc[UR4][R2.64+0x160], R19 ;  /* 0x0001601302007986 */ /* 0x000fe8000c101904 */
[----:B------:R-:W-:Y:S04]  /*03f0*/  STG.E desc[UR4][R2.64+0x170], R21 ;  /* 0x0001701502007986 */ /* 0x000fe8000c101904 */
[----:B------:R-:W-:Y:S04]  /*0400*/  STG.E desc[UR4][R2.64+0x180], R23 ;  /* 0x0001801702007986 */ /* 0x000fe8000c101904 */
[----:B------:R-:W-:Y:S04]  /*0410*/  STG.E desc[UR4][R2.64], R5 ;  /* 0x0000000502007986 */ /* 0x000fe8000c101904 */
[----:B------:R-:W-:Y:S04]  /*0420*/  STG.E desc[UR4][R2.64+0x190], R7 ;  /* 0x0001900702007986 */ /* 0x000fe8000c101904 */
[----:B------:R-:W-:Y:S04]  /*0430*/  STG.E desc[UR4][R2.64+0x1a0], R9 ;  /* 0x0001a00902007986 */ /* 0x000fe8000c101904 */
[----:B------:R-:W-:Y:S04]  /*0440*/  STG.E desc[UR4][R2.64+0x1b0], R11 ;  /* 0x0001b00b02007986 */ /* 0x000fe8000c101904 */
[----:B------:R-:W-:Y:S04]  /*0450*/  STG.E desc[UR4][R2.64+0x1c0], R13 ;  /* 0x0001c00d02007986 */ /* 0x000fe8000c101904 */
[----:B------:R-:W-:Y:S01]  /*0460*/  STG.E desc[UR4][R2.64+0x1d0], R25 ;  /* 0x0001d01902007986 */ /* 0x000fe2000c101904 */
[----:B------:R-:W-:Y:S05]  /*0470*/  EXIT ;  /* 0x000000000000794d */ /* 0x000fea0003800000 */
.L_x_0:
[----:B------:R-:W-:-:S00]  /*0480*/  BRA `(.L_x_0) ;  /* 0xfffffffc00fc7947 */ /* 0x000fc0000383ffff */
[----:B------:R-:W-:-:S00]  /*0490*/  NOP ;  /* 0x0000000000007918 */ /* 0x000fc00000000000 */
        /* <DEDUP_REMOVED lines=14> */
.L_x_1:


//--------------------- .nv.shared.reserved.0     --------------------------
	.section	.nv.shared.reserved.0,"aw",@nobits
	.weak		__nv_reservedSMEM_offset_0_alias
	.size		__nv_reservedSMEM_offset_0_alias, 0, 64
	.other		__nv_reservedSMEM_offset_0_alias,@"STO_CUDA_RESERVED_SHARED STV_DEFAULT"
__nv_reservedSMEM_offset_0_alias:
	.zero		0
	.zero		64


//--------------------- .nv.constant0._Z4testPKfPf --------------------------
	.section	.nv.constant0._Z4testPKfPf,"a",@progbits
	.sectionflags	@""
	.align	4
.nv.constant0._Z4testPKfPf:
	.zero		912


//--------------------- SYMBOLS --------------------------

	.type		.nv.reservedSmem.offset0,@object
	.size		.nv.reservedSmem.offset0,0x4
